//
// Generated by NVIDIA NVVM Compiler
//
// Compiler Build ID: CL-36424714
// Cuda compilation tools, release 13.0, V13.0.88
// Based on NVVM 20.0.0
//

.version 9.0
.target sm_100
.address_size 64

	// .globl	_Z18count_equal_kernelPKiPiii
.extern .func  (.param .b32 func_retval0) vprintf
(
	.param .b64 vprintf_param_0,
	.param .b64 vprintf_param_1
)
;
.global .align 1 .b8 $str[4] = {37, 100, 10};

.visible .entry _Z18count_equal_kernelPKiPiii(
	.param .u64 .ptr .align 1 _Z18count_equal_kernelPKiPiii_param_0,
	.param .u64 .ptr .align 1 _Z18count_equal_kernelPKiPiii_param_1,
	.param .u32 _Z18count_equal_kernelPKiPiii_param_2,
	.param .u32 _Z18count_equal_kernelPKiPiii_param_3
)
{
	.local .align 8 .b8 	__local_depot0[8];
	.reg .b64 	%SP;
	.reg .b64 	%SPL;
	.reg .pred 	%p<3>;
	.reg .b32 	%r<12>;
	.reg .b64 	%rd<11>;

	mov.u64 	%SPL, __local_depot0;
	cvta.local.u64 	%SP, %SPL;
	ld.param.u64 	%rd2, [_Z18count_equal_kernelPKiPiii_param_0];
	ld.param.u64 	%rd3, [_Z18count_equal_kernelPKiPiii_param_1];
	ld.param.u32 	%r3, [_Z18count_equal_kernelPKiPiii_param_2];
	ld.param.u32 	%r2, [_Z18count_equal_kernelPKiPiii_param_3];
	mov.u32 	%r4, %tid.x;
	mov.u32 	%r5, %ntid.x;
	mov.u32 	%r6, %ctaid.x;
	mad.lo.s32 	%r1, %r5, %r6, %r4;
	setp.ge.s32 	%p1, %r1, %r3;
	@%p1 bra 	$L__BB0_3;
	cvta.to.global.u64 	%rd4, %rd2;
	mul.wide.s32 	%rd5, %r1, 4;
	add.s64 	%rd1, %rd4, %rd5;
	ld.global.u32 	%r7, [%rd1];
	setp.ne.s32 	%p2, %r7, %r2;
	@%p2 bra 	$L__BB0_3;
	cvta.to.global.u64 	%rd6, %rd3;
	atom.global.add.u32 	%r8, [%rd6], 1;
	ld.global.u32 	%r9, [%rd1];
	add.u64 	%rd7, %SP, 0;
	add.u64 	%rd8, %SPL, 0;
	st.local.u32 	[%rd8], %r9;
	mov.u64 	%rd9, $str;
	cvta.global.u64 	%rd10, %rd9;
	{ // callseq 0, 0
	.param .b64 param0;
	st.param.b64 	[param0], %rd10;
	.param .b64 param1;
	st.param.b64 	[param1], %rd7;
	.param .b32 retval0;
	call.uni (retval0), 
	vprintf, 
	(
	param0, 
	param1
	);
	ld.param.b32 	%r10, [retval0];
	} // callseq 0
$L__BB0_3:
	ret;

}


// ===== COMPILED SASS (sm_100) =====

	.target	sm_100

	.elftype	@"ET_EXEC"


//--------------------- .note.nv.tkinfo           --------------------------
	.section	.note.nv.tkinfo,"",@"SHT_NOTE"
	.sectionflags	@"SHF_NOTE_NV_TKINFO"
	.tkinfo
        /*0018*/ 	.word	0x00000002
        /*0030*/ 	.string	""
        /*0030*/ 	.string	"ptxas"
        /*0030*/ 	.string	"Cuda compilation tools, release 13.0, V13.0.88"
        /*0030*/ 	.string	"Build cuda_13.0.r13.0/compiler.36424714_0"
        /*0030*/ 	.string	"-arch sm_100 -m 64 "



//--------------------- .note.nv.cuinfo           --------------------------
	.section	.note.nv.cuinfo,"",@"SHT_NOTE"
	.sectionflags	@"SHF_NOTE_NV_CUINFO"
        /*0018*/ 	.short	0x0002
        /*001a*/ 	.short	0x0064
        /*001c*/ 	.short	0x0082
	.zero		2


//--------------------- .nv.info                  --------------------------
	.section	.nv.info,"",@"SHT_CUDA_INFO"
	.align	4


	//----- nvinfo : EIATTR_REGCOUNT
	.align		4
        /*0000*/ 	.byte	0x04, 0x2f
        /*0002*/ 	.short	(.L_2 - .L_1)
	.align		4
.L_1:
        /*0004*/ 	.word	index@(_Z18count_equal_kernelPKiPiii)
        /*0008*/ 	.word	0x00000018


	//----- nvinfo : EIATTR_FRAME_SIZE
	.align		4
.L_2:
        /*000c*/ 	.byte	0x04, 0x11
        /*000e*/ 	.short	(.L_4 - .L_3)
	.align		4
.L_3:
        /*0010*/ 	.word	index@(_Z18count_equal_kernelPKiPiii)
        /*0014*/ 	.word	0x00000008


	//----- nvinfo : EIATTR_MIN_STACK_SIZE
	.align		4
.L_4:
        /*0018*/ 	.byte	0x04, 0x12
        /*001a*/ 	.short	(.L_6 - .L_5)
	.align		4
.L_5:
        /*001c*/ 	.word	index@(_Z18count_equal_kernelPKiPiii)
        /*0020*/ 	.word	0x00000008
.L_6:


//--------------------- .nv.compat                --------------------------
	.section	.nv.compat,"",@"SHT_CUDA_COMPAT_INFO"
	.align	4
        /*0000*/ 	.byte	0x02, 0x09, 0x00, 0x00, 0x02, 0x02, 0x01, 0x00, 0x02, 0x05, 0x05, 0x00, 0x03, 0x07, 0x01, 0x01
        /*0010*/ 	.byte	0x02, 0x03, 0x00, 0x00, 0x02, 0x06, 0x01, 0x00, 0x04, 0x0b, 0x08, 0x00, 0x09, 0x00, 0x00, 0x00
        /*0020*/ 	.byte	0x00, 0x00, 0x00, 0x00


//--------------------- .nv.info._Z18count_equal_kernelPKiPiii --------------------------
	.section	.nv.info._Z18count_equal_kernelPKiPiii,"",@"SHT_CUDA_INFO"
	.sectionflags	@""
	.align	4


	//----- nvinfo : EIATTR_CUDA_API_VERSION
	.align		4
        /*0000*/ 	.byte	0x04, 0x37
        /*0002*/ 	.short	(.L_8 - .L_7)
.L_7:
        /*0004*/ 	.word	0x00000082


	//----- nvinfo : EIATTR_KPARAM_INFO
	.align		4
.L_8:
        /*0008*/ 	.byte	0x04, 0x17
        /*000a*/ 	.short	(.L_10 - .L_9)
.L_9:
        /*000c*/ 	.word	0x00000000
        /*0010*/ 	.short	0x0003
        /*0012*/ 	.short	0x0014
        /*0014*/ 	.byte	0x00, 0xf0, 0x11, 0x00


	//----- nvinfo : EIATTR_KPARAM_INFO
	.align		4
.L_10:
        /*0018*/ 	.byte	0x04, 0x17
        /*001a*/ 	.short	(.L_12 - .L_11)
.L_11:
        /*001c*/ 	.word	0x00000000
        /*0020*/ 	.short	0x0002
        /*0022*/ 	.short	0x0010
        /*0024*/ 	.byte	0x00, 0xf0, 0x11, 0x00


	//----- nvinfo : EIATTR_KPARAM_INFO
	.align		4
.L_12:
        /*0028*/ 	.byte	0x04, 0x17
        /*002a*/ 	.short	(.L_14 - .L_13)
.L_13:
        /*002c*/ 	.word	0x00000000
        /*0030*/ 	.short	0x0001
        /*0032*/ 	.short	0x0008
        /*0034*/ 	.byte	0x00, 0xf5, 0x21, 0x00


	//----- nvinfo : EIATTR_KPARAM_INFO
	.align		4
.L_14:
        /*0038*/ 	.byte	0x04, 0x17
        /*003a*/ 	.short	(.L_16 - .L_15)
.L_15:
        /*003c*/ 	.word	0x00000000
        /*0040*/ 	.short	0x0000
        /*0042*/ 	.short	0x0000
        /*0044*/ 	.byte	0x00, 0xf5, 0x21, 0x00


	//----- nvinfo : EIATTR_SPARSE_MMA_MASK
	.align		4
.L_16:
        /*0048*/ 	.byte	0x03, 0x50
        /*004a*/ 	.short	0x0000


	//----- nvinfo : EIATTR_MAXREG_COUNT
	.align		4
        /*004c*/ 	.byte	0x03, 0x1b
        /*004e*/ 	.short	0x00ff


	//----- nvinfo : EIATTR_EXTERNS
	.align		4
        /*0050*/ 	.byte	0x04, 0x0f
        /*0052*/ 	.short	(.L_18 - .L_17)


	//   ....[0]....
	.align		4
.L_17:
        /*0054*/ 	.word	index@(vprintf)


	//----- nvinfo : EIATTR_MERCURY_ISA_VERSION
	.align		4
.L_18:
        /*0058*/ 	.byte	0x03, 0x5f
        /*005a*/ 	.short	0x0101


	//----- nvinfo : EIATTR_INT_WARP_WIDE_INSTR_OFFSETS
	.align		4
        /*005c*/ 	.byte	0x04, 0x31
        /*005e*/ 	.short	(.L_20 - .L_19)


	//   ....[0]....
.L_19:
        /*0060*/ 	.word	0x00000160


	//----- nvinfo : EIATTR_VRC_CTA_INIT_COUNT
	.align		4
.L_20:
        /*0064*/ 	.byte	0x02, 0x4a
	.zero		1
	.zero		1


	//----- nvinfo : EIATTR_SYSCALL_OFFSETS
	.align		4
        /*0068*/ 	.byte	0x04, 0x46
        /*006a*/ 	.short	(.L_22 - .L_21)


	//   ....[0]....
.L_21:
        /*006c*/ 	.word	0x00000230


	//----- nvinfo : EIATTR_EXIT_INSTR_OFFSETS
	.align		4
.L_22:
        /*0070*/ 	.byte	0x04, 0x1c
        /*0072*/ 	.short	(.L_24 - .L_23)


	//   ....[0]....
.L_23:
        /*0074*/ 	.word	0x000000c0


	//   ....[1]....
        /*0078*/ 	.word	0x00000130


	//   ....[2]....
        /*007c*/ 	.word	0x00000240


	//----- nvinfo : EIATTR_CRS_STACK_SIZE
	.align		4
.L_24:
        /*0080*/ 	.byte	0x04, 0x1e
        /*0082*/ 	.short	(.L_26 - .L_25)
.L_25:
        /*0084*/ 	.word	0x00000000


	//----- nvinfo : EIATTR_CBANK_PARAM_SIZE
	.align		4
.L_26:
        /*0088*/ 	.byte	0x03, 0x19
        /*008a*/ 	.short	0x0018


	//----- nvinfo : EIATTR_PARAM_CBANK
	.align		4
        /*008c*/ 	.byte	0x04, 0x0a
        /*008e*/ 	.short	(.L_28 - .L_27)
	.align		4
.L_27:
        /*0090*/ 	.word	index@(.nv.constant0._Z18count_equal_kernelPKiPiii)
        /*0094*/ 	.short	0x0380
        /*0096*/ 	.short	0x0018


	//----- nvinfo : EIATTR_SW_WAR
	.align		4
.L_28:
        /*0098*/ 	.byte	0x04, 0x36
        /*009a*/ 	.short	(.L_30 - .L_29)
.L_29:
        /*009c*/ 	.word	0x00000008
.L_30:


//--------------------- .nv.callgraph             --------------------------
	.section	.nv.callgraph,"",@"SHT_CUDA_CALLGRAPH"
	.align	4
	.sectionentsize	8
	.align		4
        /*0000*/ 	.word	0x00000000
	.align		4
        /*0004*/ 	.word	0xffffffff
	.align		4
        /*0008*/ 	.word	index@(_Z18count_equal_kernelPKiPiii)
	.align		4
        /*000c*/ 	.word	index@(vprintf)
	.align		4
        /*0010*/ 	.word	0x00000000
	.align		4
        /*0014*/ 	.word	0xfffffffe
	.align		4
        /*0018*/ 	.word	0x00000000
	.align		4
        /*001c*/ 	.word	0xfffffffd
	.align		4
        /*0020*/ 	.word	0x00000000
	.align		4
        /*0024*/ 	.word	0xfffffffc


//--------------------- .nv.constant4             --------------------------
	.section	.nv.constant4,"a",@progbits
	.align	8
	.align		8
.nv.constant4:
        /*0000*/ 	.dword	vprintf
	.align		8
        /*0008*/ 	.dword	$str


//--------------------- .text._Z18count_equal_kernelPKiPiii --------------------------
	.section	.text._Z18count_equal_kernelPKiPiii,"ax",@progbits
	.align	128
        .global         _Z18count_equal_kernelPKiPiii
        .type           _Z18count_equal_kernelPKiPiii,@function
        .size           _Z18count_equal_kernelPKiPiii,(.L_x_2 - _Z18count_equal_kernelPKiPiii)
        .other          _Z18count_equal_kernelPKiPiii,@"STO_CUDA_ENTRY STV_DEFAULT"
_Z18count_equal_kernelPKiPiii:
.text._Z18count_equal_kernelPKiPiii:
[----:B------:R-:W0:Y:S01]  /*0000*/  LDC R1, c[0x0][0x37c] ;  /* 0x0000df00ff017b82 */ /* 0x000e220000000800 */
[----:B------:R-:W1:Y:S01]  /*0010*/  S2R R5, SR_TID.X ;  /* 0x0000000000057919 */ /* 0x000e620000002100 */
[----:B------:R-:W2:Y:S01]  /*0020*/  LDCU UR5, c[0x0][0x2fc] ;  /* 0x00005f80ff0577ac */ /* 0x000ea20008000800 */
[----:B0-----:R-:W-:Y:S01]  /*0030*/  VIADD R1, R1, 0xfffffff8 ;  /* 0xfffffff801017836 */ /* 0x001fe20000000000 */
[----:B------:R-:W1:Y:S01]  /*0040*/  S2R R0, SR_CTAID.X ;  /* 0x0000000000007919 */ /* 0x000e620000002500 */
[----:B------:R-:W1:Y:S01]  /*0050*/  LDCU UR6, c[0x0][0x360] ;  /* 0x00006c00ff0677ac */ /* 0x000e620008000800 */
[----:B------:R-:W0:Y:S01]  /*0060*/  LDCU UR7, c[0x0][0x390] ;  /* 0x00007200ff0777ac */ /* 0x000e220008000800 */
[----:B------:R-:W3:Y:S02]  /*0070*/  LDCU UR4, c[0x0][0x2f8] ;  /* 0x00005f00ff0477ac */ /* 0x000ee40008000800 */
[----:B---3--:R-:W-:Y:S01]  /*0080*/  IADD3 R6, P1, PT, R1, UR4, RZ ;  /* 0x0000000401067c10 */ /* 0x008fe2000ff3e0ff */
[----:B-1----:R-:W-:-:S04]  /*0090*/  IMAD R5, R0, UR6, R5 ;  /* 0x0000000600057c24 */ /* 0x002fc8000f8e0205 */
[----:B--2---:R-:W-:Y:S01]  /*00a0*/  IMAD.X R7, RZ, RZ, UR5, P1 ;  /* 0x00000005ff077e24 */ /* 0x004fe200088e06ff */
[----:B0-----:R-:W-:-:S13]  /*00b0*/  ISETP.GE.AND P0, PT, R5, UR7, PT ;  /* 0x0000000705007c0c */ /* 0x001fda000bf06270 */
[----:B------:R-:W-:Y:S05]  /*00c0*/  @P0 EXIT ;  /* 0x000000000000094d */ /* 0x000fea0003800000 */
[----:B------:R-:W0:Y:S01]  /*00d0*/  LDC.64 R2, c[0x0][0x380] ;  /* 0x0000e000ff027b82 */ /* 0x000e220000000a00 */
[----:B------:R-:W1:Y:S01]  /*00e0*/  LDCU.64 UR4, c[0x0][0x358] ;  /* 0x00006b00ff0477ac */ /* 0x000e620008000a00 */
[----:B------:R-:W2:Y:S01]  /*00f0*/  LDCU UR6, c[0x0][0x394] ;  /* 0x00007280ff0677ac */ /* 0x000ea20008000800 */
[----:B0-----:R-:W-:-:S05]  /*0100*/  IMAD.WIDE R2, R5, 0x4, R2 ;  /* 0x0000000405027825 */ /* 0x001fca00078e0202 */
[----:B-1----:R-:W2:Y:S02]  /*0110*/  LDG.E R0, desc[UR4][R2.64] ;  /* 0x0000000402007981 */ /* 0x002ea4000c1e1900 */
[----:B--2---:R-:W-:-:S13]  /*0120*/  ISETP.NE.AND P0, PT, R0, UR6, PT ;  /* 0x0000000600007c0c */ /* 0x004fda000bf05270 */
[----:B------:R-:W-:Y:S05]  /*0130*/  @P0 EXIT ;  /* 0x000000000000094d */ /* 0x000fea0003800000 */
[----:B------:R-:W0:Y:S01]  /*0140*/  S2R R0, SR_LANEID ;  /* 0x0000000000007919 */ /* 0x000e220000000000 */
[----:B------:R-:W1:Y:S01]  /*0150*/  LDC.64 R8, c[0x0][0x388] ;  /* 0x0000e200ff087b82 */ /* 0x000e620000000a00 */
[----:B------:R-:W-:Y:S02]  /*0160*/  VOTEU.ANY UR6, UPT, PT ;  /* 0x0000000000067886 */ /* 0x000fe400038e0100 */
[----:B------:R-:W-:Y:S02]  /*0170*/  UFLO.U32 UR7, UR6 ;  /* 0x00000006000772bd */ /* 0x000fe400080e0000 */
[----:B------:R-:W1:Y:S04]  /*0180*/  POPC R13, UR6 ;  /* 0x00000006000d7d09 */ /* 0x000e680008000000 */
[----:B0-----:R-:W-:-:S13]  /*0190*/  ISETP.EQ.U32.AND P0, PT, R0, UR7, PT ;  /* 0x0000000700007c0c */ /* 0x001fda000bf02070 */
[----:B-1----:R0:W-:Y:S04]  /*01a0*/  @P0 REDG.E.ADD.STRONG.GPU desc[UR4][R8.64], R13 ;  /* 0x0000000d0800098e */ /* 0x0021e8000c12e104 */
[----:B------:R-:W2:Y:S01]  /*01b0*/  LDG.E R2, desc[UR4][R2.64] ;  /* 0x0000000402027981 */ /* 0x000ea2000c1e1900 */
[----:B------:R-:W-:Y:S01]  /*01c0*/  MOV R0, 0x0 ;  /* 0x0000000000007802 */ /* 0x000fe20000000f00 */
[----:B------:R-:W1:Y:S03]  /*01d0*/  LDCU.64 UR4, c[0x4][0x8] ;  /* 0x01000100ff0477ac */ /* 0x000e660008000a00 */
[----:B------:R0:W3:Y:S01]  /*01e0*/  LDC.64 R10, c[0x4][R0] ;  /* 0x01000000000a7b82 */ /* 0x0000e20000000a00 */
[----:B-1----:R-:W-:-:S02]  /*01f0*/  IMAD.U32 R4, RZ, RZ, UR4 ;  /* 0x00000004ff047e24 */ /* 0x002fc4000f8e00ff */
[----:B------:R-:W-:Y:S01]  /*0200*/  IMAD.U32 R5, RZ, RZ, UR5 ;  /* 0x00000005ff057e24 */ /* 0x000fe2000f8e00ff */
[----:B--23--:R0:W-:Y:S06]  /*0210*/  STL [R1], R2 ;  /* 0x0000000201007387 */ /* 0x00c1ec0000100800 */
[----:B------:R-:W-:-:S07]  /*0220*/  LEPC R20, `(.L_x_0) ;  /* 0x000000001014794e */ /* 0x000fce0000000000 */
[----:B0-----:R-:W-:Y:S05]  /*0230*/  CALL.ABS.NOINC R10 ;  /* 0x000000000a007343 */ /* 0x001fea0003c00000 */
.L_x_0:
[----:B------:R-:W-:Y:S05]  /*0240*/  EXIT ;  /* 0x000000000000794d */ /* 0x000fea0003800000 */
.L_x_1:
[----:B------:R-:W-:-:S00]  /*0250*/  BRA `(.L_x_1) ;  /* 0xfffffffc00fc7947 */ /* 0x000fc0000383ffff */
[----:B------:R-:W-:-:S00]  /*0260*/  NOP ;  /* 0x0000000000007918 */ /* 0x000fc00000000000 */
        /* <DEDUP_REMOVED lines=9> */
.L_x_2:


//--------------------- .nv.global.init           --------------------------
	.section	.nv.global.init,"aw",@progbits
.nv.global.init:
	.type		$str,@object
	.size		$str,(.L_0 - $str)
$str:
        /*0000*/ 	.byte	0x25, 0x64, 0x0a, 0x00
.L_0:


//--------------------- .nv.shared.reserved.0     --------------------------
	.section	.nv.shared.reserved.0,"aw",@nobits
	.weak		__nv_reservedSMEM_offset_0_alias
	.size		__nv_reservedSMEM_offset_0_alias, 0, 64
	.other		__nv_reservedSMEM_offset_0_alias,@"STO_CUDA_RESERVED_SHARED STV_DEFAULT"
__nv_reservedSMEM_offset_0_alias:
	.zero		0
	.zero		64


//--------------------- .nv.constant0._Z18count_equal_kernelPKiPiii --------------------------
	.section	.nv.constant0._Z18count_equal_kernelPKiPiii,"a",@progbits
	.sectionflags	@""
	.align	4
.nv.constant0._Z18count_equal_kernelPKiPiii:
	.zero		920


//--------------------- SYMBOLS --------------------------

	.type		.nv.reservedSmem.offset0,@object
	.size		.nv.reservedSmem.offset0,0x4
	.type		vprintf,@function
